	.headerflags	@"EF_CUDA_TEXMODE_UNIFIED EF_CUDA_64BIT_ADDRESS EF_CUDA_ACCELERATORS EF_CUDA_SM90 EF_CUDA_VIRTUAL_SM(EF_CUDA_SM90)"
	.elftype	@"ET_EXEC"


//--------------------- .nv.info                  --------------------------
	.section	.nv.info,"",@"SHT_CUDA_INFO"
	.align	4


	//----- nvinfo : EIATTR_REGCOUNT
	.align		4
        /*0000*/ 	.byte	0x04, 0x2f
        /*0002*/ 	.short	(.L_3 - .L_2)
	.align		4
.L_2:
        /*0004*/ 	.word	index@(triton_poi_fused__native_batch_norm_legit_no_training_add_relu_18)
        /*0008*/ 	.word	0x00000020


	//----- nvinfo : EIATTR_MIN_STACK_SIZE
	.align		4
.L_3:
        /*000c*/ 	.byte	0x04, 0x12
        /*000e*/ 	.short	(.L_5 - .L_4)
	.align		4
.L_4:
        /*0010*/ 	.word	index@(triton_poi_fused__native_batch_norm_legit_no_training_add_relu_18)
        /*0014*/ 	.word	0x00000000


	//----- nvinfo : EIATTR_FRAME_SIZE
	.align		4
.L_5:
        /*0018*/ 	.byte	0x04, 0x11
        /*001a*/ 	.short	(.L_7 - .L_6)
	.align		4
.L_6:
        /*001c*/ 	.word	index@(triton_poi_fused__native_batch_norm_legit_no_training_add_relu_18)
        /*0020*/ 	.word	0x00000000


	//----- nvinfo : EIATTR_MIN_STACK_SIZE
	.align		4
.L_7:
        /*0024*/ 	.byte	0x04, 0x12
        /*0026*/ 	.short	(.L_9 - .L_8)
	.align		4
.L_8:
        /*0028*/ 	.word	index@(triton_poi_fused__native_batch_norm_legit_no_training_add_relu_18)
        /*002c*/ 	.word	0x00000000
.L_9:


//--------------------- .nv.info.triton_poi_fused__native_batch_norm_legit_no_training_add_relu_18 --------------------------
	.section	.nv.info.triton_poi_fused__native_batch_norm_legit_no_training_add_relu_18,"",@"SHT_CUDA_INFO"
	.sectionflags	@""
	.align	4


	//----- nvinfo : EIATTR_CUDA_API_VERSION
	.align		4
        /*0000*/ 	.byte	0x04, 0x37
        /*0002*/ 	.short	(.L_11 - .L_10)
.L_10:
        /*0004*/ 	.word	0x0000007c


	//----- nvinfo : EIATTR_KPARAM_INFO
	.align		4
.L_11:
        /*0008*/ 	.byte	0x04, 0x17
        /*000a*/ 	.short	(.L_13 - .L_12)
.L_12:
        /*000c*/ 	.word	0x00000000
        /*0010*/ 	.short	0x0008
        /*0012*/ 	.short	0x003c
        /*0014*/ 	.byte	0x00, 0xf0, 0x11, 0x00


	//----- nvinfo : EIATTR_KPARAM_INFO
	.align		4
.L_13:
        /*0018*/ 	.byte	0x04, 0x17
        /*001a*/ 	.short	(.L_15 - .L_14)
.L_14:
        /*001c*/ 	.word	0x00000000
        /*0020*/ 	.short	0x0007
        /*0022*/ 	.short	0x0038
        /*0024*/ 	.byte	0x00, 0xf0, 0x11, 0x00


	//----- nvinfo : EIATTR_KPARAM_INFO
	.align		4
.L_15:
        /*0028*/ 	.byte	0x04, 0x17
        /*002a*/ 	.short	(.L_17 - .L_16)
.L_16:
        /*002c*/ 	.word	0x00000000
        /*0030*/ 	.short	0x0006
        /*0032*/ 	.short	0x0030
        /*0034*/ 	.byte	0x00, 0xf4, 0x21, 0x00


	//----- nvinfo : EIATTR_KPARAM_INFO
	.align		4
.L_17:
        /*0038*/ 	.byte	0x04, 0x17
        /*003a*/ 	.short	(.L_19 - .L_18)
.L_18:
        /*003c*/ 	.word	0x00000000
        /*0040*/ 	.short	0x0005
        /*0042*/ 	.short	0x0028
        /*0044*/ 	.byte	0x00, 0xf4, 0x21, 0x00


	//----- nvinfo : EIATTR_KPARAM_INFO
	.align		4
.L_19:
        /*0048*/ 	.byte	0x04, 0x17
        /*004a*/ 	.short	(.L_21 - .L_20)
.L_20:
        /*004c*/ 	.word	0x00000000
        /*0050*/ 	.short	0x0004
        /*0052*/ 	.short	0x0020
        /*0054*/ 	.byte	0x00, 0xf4, 0x21, 0x00


	//----- nvinfo : EIATTR_KPARAM_INFO
	.align		4
.L_21:
        /*0058*/ 	.byte	0x04, 0x17
        /*005a*/ 	.short	(.L_23 - .L_22)
.L_22:
        /*005c*/ 	.word	0x00000000
        /*0060*/ 	.short	0x0003
        /*0062*/ 	.short	0x0018
        /*0064*/ 	.byte	0x00, 0xf4, 0x21, 0x00


	//----- nvinfo : EIATTR_KPARAM_INFO
	.align		4
.L_23:
        /*0068*/ 	.byte	0x04, 0x17
        /*006a*/ 	.short	(.L_25 - .L_24)
.L_24:
        /*006c*/ 	.word	0x00000000
        /*0070*/ 	.short	0x0002
        /*0072*/ 	.short	0x0010
        /*0074*/ 	.byte	0x00, 0xf4, 0x21, 0x00


	//----- nvinfo : EIATTR_KPARAM_INFO
	.align		4
.L_25:
        /*0078*/ 	.byte	0x04, 0x17
        /*007a*/ 	.short	(.L_27 - .L_26)
.L_26:
        /*007c*/ 	.word	0x00000000
        /*0080*/ 	.short	0x0001
        /*0082*/ 	.short	0x0008
        /*0084*/ 	.byte	0x00, 0xf4, 0x21, 0x00


	//----- nvinfo : EIATTR_KPARAM_INFO
	.align		4
.L_27:
        /*0088*/ 	.byte	0x04, 0x17
        /*008a*/ 	.short	(.L_29 - .L_28)
.L_28:
        /*008c*/ 	.word	0x00000000
        /*0090*/ 	.short	0x0000
        /*0092*/ 	.short	0x0000
        /*0094*/ 	.byte	0x00, 0xf4, 0x21, 0x00


	//----- nvinfo : EIATTR_SPARSE_MMA_MASK
	.align		4
.L_29:
        /*0098*/ 	.byte	0x03, 0x50
        /*009a*/ 	.short	0x0000


	//----- nvinfo : EIATTR_MAXREG_COUNT
	.align		4
        /*009c*/ 	.byte	0x03, 0x1b
        /*009e*/ 	.short	0x00ff


	//----- nvinfo : EIATTR_EXIT_INSTR_OFFSETS
	.align		4
        /*00a0*/ 	.byte	0x04, 0x1c
        /*00a2*/ 	.short	(.L_31 - .L_30)


	//   ....[0]....
.L_30:
        /*00a4*/ 	.word	0x00000c50


	//   ....[1]....
        /*00a8*/ 	.word	0x00000ca0


	//----- nvinfo : EIATTR_REQNTID
	.align		4
.L_31:
        /*00ac*/ 	.byte	0x04, 0x10
        /*00ae*/ 	.short	(.L_33 - .L_32)
.L_32:
        /*00b0*/ 	.word	0x00000080
        /*00b4*/ 	.word	0x00000001
        /*00b8*/ 	.word	0x00000001


	//----- nvinfo : EIATTR_CBANK_PARAM_SIZE
	.align		4
.L_33:
        /*00bc*/ 	.byte	0x03, 0x19
        /*00be*/ 	.short	0x0040


	//----- nvinfo : EIATTR_PARAM_CBANK
	.align		4
        /*00c0*/ 	.byte	0x04, 0x0a
        /*00c2*/ 	.short	(.L_35 - .L_34)
	.align		4
.L_34:
        /*00c4*/ 	.word	index@(.nv.constant0.triton_poi_fused__native_batch_norm_legit_no_training_add_relu_18)
        /*00c8*/ 	.short	0x0210
        /*00ca*/ 	.short	0x0040


	//----- nvinfo : EIATTR_SW_WAR
	.align		4
.L_35:
        /*00cc*/ 	.byte	0x04, 0x36
        /*00ce*/ 	.short	(.L_37 - .L_36)
.L_36:
        /*00d0*/ 	.word	0x00000008
.L_37:


//--------------------- .nv.callgraph             --------------------------
	.section	.nv.callgraph,"",@"SHT_CUDA_CALLGRAPH"
	.align	4
	.sectionentsize	8
	.align		4
        /*0000*/ 	.word	0x00000000
	.align		4
        /*0004*/ 	.word	0xffffffff
	.align		4
        /*0008*/ 	.word	0x00000000
	.align		4
        /*000c*/ 	.word	0xfffffffe
	.align		4
        /*0010*/ 	.word	0x00000000
	.align		4
        /*0014*/ 	.word	0xfffffffd
	.align		4
        /*0018*/ 	.word	0x00000000
	.align		4
        /*001c*/ 	.word	0xfffffffc


//--------------------- .nv.constant4             --------------------------
	.section	.nv.constant4,"a",@progbits
	.align	8
	.align		8
.nv.constant4:
        /*0000*/ 	.dword	_$_str
	.align		8
        /*0008*/ 	.dword	_$_str_$_2


//--------------------- .text.triton_poi_fused__native_batch_norm_legit_no_training_add_relu_18 --------------------------
	.section	.text.triton_poi_fused__native_batch_norm_legit_no_training_add_relu_18,"ax",@progbits
	.sectionflags	@"SHF_BARRIERS=1"
	.align	128
        .global         triton_poi_fused__native_batch_norm_legit_no_training_add_relu_18
        .type           triton_poi_fused__native_batch_norm_legit_no_training_add_relu_18,@function
        .size           triton_poi_fused__native_batch_norm_legit_no_training_add_relu_18,(.L_x_1 - triton_poi_fused__native_batch_norm_legit_no_training_add_relu_18)
        .other          triton_poi_fused__native_batch_norm_legit_no_training_add_relu_18,@"STO_CUDA_ENTRY STV_DEFAULT"
triton_poi_fused__native_batch_norm_legit_no_training_add_relu_18:
.text.triton_poi_fused__native_batch_norm_legit_no_training_add_relu_18:
[----:B------:R-:W0:Y:S01]  /*0000*/  LDC R1, c[0x0][0x28] ;  /* 0x00000a00ff017b82 */ /* 0x000e220000000800 */
[----:B------:R-:W1:Y:S07]  /*0010*/  S2R R3, SR_TID.X ;  /* 0x0000000000037919 */ /* 0x000e6e0000002100 */
[----:B------:R-:W2:Y:S01]  /*0020*/  LDC.64 R18, c[0x0][0x210] ;  /* 0x00008400ff127b82 */ /* 0x000ea20000000a00 */
[----:B------:R-:W-:Y:S02]  /*0030*/  CS2R R4, SRZ ;  /* 0x0000000000047805 */ /* 0x000fe4000001ff00 */
[----:B------:R-:W-:Y:S01]  /*0040*/  CS2R R6, SRZ ;  /* 0x0000000000067805 */ /* 0x000fe2000001ff00 */
[----:B------:R-:W3:Y:S01]  /*0050*/  S2R R0, SR_CTAID.X ;  /* 0x0000000000007919 */ /* 0x000ee20000002500 */
[----:B------:R-:W4:Y:S03]  /*0060*/  S2R R2, SR_CTAID.Y ;  /* 0x0000000000027919 */ /* 0x000f260000002600 */
[----:B------:R-:W5:Y:S01]  /*0070*/  LDC.64 R28, c[0x0][0x220] ;  /* 0x00008800ff1c7b82 */ /* 0x000f620000000a00 */
[----:B------:R-:W-:Y:S01]  /*0080*/  CS2R R8, SRZ ;  /* 0x0000000000087805 */ /* 0x000fe2000001ff00 */
[----:B------:R-:W-:-:S06]  /*0090*/  ULDC.64 UR6, c[0x0][0x208] ;  /* 0x0000820000067ab9 */ /* 0x000fcc0000000a00 */
[----:B------:R-:W5:Y:S01]  /*00a0*/  LDC.64 R26, c[0x0][0x218] ;  /* 0x00008600ff1a7b82 */ /* 0x000f620000000a00 */
[----:B-1----:R-:W-:Y:S01]  /*00b0*/  SHF.R.U32.HI R21, RZ, 0x3, R3 ;  /* 0x00000003ff157819 */ /* 0x002fe20000011603 */
[----:B------:R-:W-:Y:S02]  /*00c0*/  IMAD.SHL.U32 R3, R3, 0x4, RZ ;  /* 0x0000000403037824 */ /* 0x000fe400078e00ff */
[----:B---3--:R-:W-:Y:S01]  /*00d0*/  IMAD.SHL.U32 R0, R0, 0x20, RZ ;  /* 0x0000002000007824 */ /* 0x008fe200078e00ff */
[----:B------:R-:W-:Y:S01]  /*00e0*/  SGXT.U32 R21, R21, 0x4 ;  /* 0x000000041515781a */ /* 0x000fe20000000000 */
[----:B----4-:R-:W-:-:S03]  /*00f0*/  IMAD.SHL.U32 R20, R2, 0x20, RZ ;  /* 0x0000002002147824 */ /* 0x010fc600078e00ff */
[----:B------:R-:W-:Y:S02]  /*0100*/  LOP3.LUT R24, R0, 0x1c, R3, 0xf8, !PT ;  /* 0x0000001c00187812 */ /* 0x000fe400078ef803 */
[----:B------:R-:W-:Y:S02]  /*0110*/  LOP3.LUT R23, R20, R21, RZ, 0xfc, !PT ;  /* 0x0000001514177212 */ /* 0x000fe400078efcff */
[----:B------:R-:W-:Y:S02]  /*0120*/  LOP3.LUT R11, R20, 0x10, R21, 0xfe, !PT ;  /* 0x00000010140b7812 */ /* 0x000fe400078efe15 */
[----:B------:R-:W-:Y:S01]  /*0130*/  ISETP.GE.AND P0, PT, R24, 0x20, PT ;  /* 0x000000201800780c */ /* 0x000fe20003f06270 */
[----:B------:R-:W-:Y:S01]  /*0140*/  IMAD R23, R23, 0x20, R24 ;  /* 0x0000002017177824 */ /* 0x000fe200078e0218 */
[----:B------:R-:W-:Y:S02]  /*0150*/  LEA R22, R11, R24, 0x5 ;  /* 0x000000180b167211 */ /* 0x000fe400078e28ff */
[----:B------:R-:W-:Y:S01]  /*0160*/  CS2R R10, SRZ ;  /* 0x00000000000a7805 */ /* 0x000fe2000001ff00 */
[----:B--2---:R-:W-:-:S04]  /*0170*/  IMAD.WIDE R14, R23, 0x4, R18 ;  /* 0x00000004170e7825 */ /* 0x004fc800078e0212 */
[----:B------:R-:W-:Y:S01]  /*0180*/  IMAD.WIDE R18, R22, 0x4, R18 ;  /* 0x0000000416127825 */ /* 0x000fe200078e0212 */
[----:B------:R-:W-:-:S03]  /*0190*/  CS2R R16, SRZ ;  /* 0x0000000000107805 */ /* 0x000fc6000001ff00 */
[----:B-----5:R-:W-:Y:S01]  /*01a0*/  IMAD.WIDE R28, R24, 0x4, R28 ;  /* 0x00000004181c7825 */ /* 0x020fe200078e021c */
[----:B------:R1:W2:Y:S01]  /*01b0*/  @!P0 LDG.E.EL.128 R8, desc[UR6][R18.64] ;  /* 0x0000000612088981 */ /* 0x0002a2000c2e1d00 */
[----:B------:R-:W-:-:S03]  /*01c0*/  CS2R R12, SRZ ;  /* 0x00000000000c7805 */ /* 0x000fc6000001ff00 */
[----:B------:R3:W4:Y:S01]  /*01d0*/  @!P0 LDG.E.EL.128 R4, desc[UR6][R14.64] ;  /* 0x000000060e048981 */ /* 0x000722000c2e1d00 */
[----:B0-----:R-:W-:Y:S01]  /*01e0*/  IMAD.WIDE R26, R24, 0x4, R26 ;  /* 0x00000004181a7825 */ /* 0x001fe200078e021a */
[----:B-1----:R-:W-:Y:S02]  /*01f0*/  CS2R R18, SRZ ;  /* 0x0000000000127805 */ /* 0x002fe4000001ff00 */
[----:B---3--:R-:W-:-:S04]  /*0200*/  CS2R R14, SRZ ;  /* 0x00000000000e7805 */ /* 0x008fc8000001ff00 */
[----:B------:R-:W3:Y:S04]  /*0210*/  @!P0 LDG.E.EL.128 R16, desc[UR6][R28.64] ;  /* 0x000000061c108981 */ /* 0x000ee8000c2e1d00 */
[----:B------:R0:W4:Y:S01]  /*0220*/  @!P0 LDG.E.EL.128 R12, desc[UR6][R26.64] ;  /* 0x000000061a0c8981 */ /* 0x000122000c2e1d00 */
[----:B---3--:R-:W-:Y:S01]  /*0230*/  FADD R16, R16, 9.9999997473787516356e-06 ;  /* 0x3727c5ac10107421 */ /* 0x008fe20000000000 */
[----:B------:R-:W-:-:S04]  /*0240*/  FADD R25, R18, 9.9999997473787516356e-06 ;  /* 0x3727c5ac12197421 */ /* 0x000fc80000000000 */
[----:B------:R-:W1:Y:S01]  /*0250*/  MUFU.SQRT R18, R25 ;  /* 0x0000001900127308 */ /* 0x000e620000002000 */
[----:B0-----:R-:W-:-:S07]  /*0260*/  FADD R27, R17, 9.9999997473787516356e-06 ;  /* 0x3727c5ac111b7421 */ /* 0x001fce0000000000 */
[----:B------:R-:W0:Y:S01]  /*0270*/  MUFU.SQRT R16, R16 ;  /* 0x0000001000107308 */ /* 0x000e220000002000 */
[----:B------:R-:W-:-:S07]  /*0280*/  FADD R19, R19, 9.9999997473787516356e-06 ;  /* 0x3727c5ac13137421 */ /* 0x000fce0000000000 */
[----:B------:R-:W3:Y:S01]  /*0290*/  MUFU.SQRT R27, R27 ;  /* 0x0000001b001b7308 */ /* 0x000ee20000002000 */
[C---:B-1----:R-:W-:Y:S02]  /*02a0*/  FSETP.GT.AND P2, PT, R18.reuse, 8.50705917302346158658e+37, PT ;  /* 0x7e8000001200780b */ /* 0x042fe40003f44000 */
[----:B------:R-:W-:Y:S02]  /*02b0*/  FSETP.GEU.AND P3, PT, R18, 1.175494350822287508e-38, PT ;  /* 0x008000001200780b */ /* 0x000fe40003f6e000 */
[----:B0-----:R-:W-:-:S03]  /*02c0*/  FSETP.GT.AND P6, PT, R16, 8.50705917302346158658e+37, PT ;  /* 0x7e8000001000780b */ /* 0x001fc60003fc4000 */
[----:B------:R0:W1:Y:S01]  /*02d0*/  MUFU.SQRT R17, R19 ;  /* 0x0000001300117308 */ /* 0x0000620000002000 */
[----:B------:R-:W-:Y:S01]  /*02e0*/  FSETP.GEU.AND P1, PT, R16, 1.175494350822287508e-38, PT ;  /* 0x008000001000780b */ /* 0x000fe20003f2e000 */
[C---:B----4-:R-:W-:Y:S01]  /*02f0*/  FADD R4, -R12.reuse, R4 ;  /* 0x000000040c047221 */ /* 0x050fe20000000100 */
[----:B--2---:R-:W-:Y:S01]  /*0300*/  FADD R8, -R12, R8 ;  /* 0x000000080c087221 */ /* 0x004fe20000000100 */
[----:B------:R-:W-:Y:S01]  /*0310*/  IMAD.MOV.U32 R12, RZ, RZ, 0x3e800000 ;  /* 0x3e800000ff0c7424 */ /* 0x000fe200078e00ff */
[----:B---3--:R-:W-:Y:S01]  /*0320*/  FSETP.GT.AND P4, PT, R27, 8.50705917302346158658e+37, PT ;  /* 0x7e8000001b00780b */ /* 0x008fe20003f84000 */
[----:B------:R-:W-:-:S03]  /*0330*/  @P2 FMUL R18, R18, 0.25 ;  /* 0x3e80000012122820 */ /* 0x000fc60000400000 */
[----:B0-----:R-:W-:Y:S01]  /*0340*/  FSEL R19, R12, 1, P6 ;  /* 0x3f8000000c137808 */ /* 0x001fe20003000000 */
[----:B------:R-:W-:Y:S01]  /*0350*/  @P6 FMUL R16, R16, 0.25 ;  /* 0x3e80000010106820 */ /* 0x000fe20000400000 */
[----:B------:R-:W-:Y:S02]  /*0360*/  FSETP.GEU.AND P5, PT, R27, 1.175494350822287508e-38, PT ;  /* 0x008000001b00780b */ /* 0x000fe40003fae000 */
[----:B-1----:R-:W-:Y:S01]  /*0370*/  FSETP.GT.AND P6, PT, R17, 8.50705917302346158658e+37, PT ;  /* 0x7e8000001100780b */ /* 0x002fe20003fc4000 */
[----:B------:R-:W-:Y:S01]  /*0380*/  @!P1 FMUL R16, R16, 16777216 ;  /* 0x4b80000010109820 */ /* 0x000fe20000400000 */
[----:B------:R-:W-:Y:S01]  /*0390*/  @!P3 FMUL R18, R18, 16777216 ;  /* 0x4b8000001212b820 */ /* 0x000fe20000400000 */
[----:B------:R-:W-:Y:S01]  /*03a0*/  @!P1 FMUL R19, R19, 16777216 ;  /* 0x4b80000013139820 */ /* 0x000fe20000400000 */
[----:B------:R-:W-:Y:S01]  /*03b0*/  FSETP.GEU.AND P1, PT, R17, 1.175494350822287508e-38, PT ;  /* 0x008000001100780b */ /* 0x000fe20003f2e000 */
[----:B------:R-:W-:-:S03]  /*03c0*/  @P4 FMUL R27, R27, 0.25 ;  /* 0x3e8000001b1b4820 */ /* 0x000fc60000400000 */
[----:B------:R-:W0:Y:S01]  /*03d0*/  MUFU.RCP R18, R18 ;  /* 0x0000001200127308 */ /* 0x000e220000001000 */
[----:B------:R-:W-:Y:S02]  /*03e0*/  FSEL R29, R12, 1, P2 ;  /* 0x3f8000000c1d7808 */ /* 0x000fe40001000000 */
[----:B------:R-:W-:Y:S02]  /*03f0*/  @!P5 FMUL R27, R27, 16777216 ;  /* 0x4b8000001b1bd820 */ /* 0x000fe40000400000 */
[----:B------:R-:W-:Y:S01]  /*0400*/  @P6 FMUL R17, R17, 0.25 ;  /* 0x3e80000011116820 */ /* 0x000fe20000400000 */
[C---:B------:R-:W-:Y:S01]  /*0410*/  FADD R5, -R13.reuse, R5 ;  /* 0x000000050d057221 */ /* 0x040fe20000000100 */
[----:B------:R-:W-:Y:S01]  /*0420*/  FADD R9, -R13, R9 ;  /* 0x000000090d097221 */ /* 0x000fe20000000100 */
[C---:B------:R-:W-:Y:S01]  /*0430*/  FADD R13, -R14.reuse, R10 ;  /* 0x0000000a0e0d7221 */ /* 0x040fe20000000100 */
[----:B------:R-:W-:Y:S01]  /*0440*/  @!P1 FMUL R17, R17, 16777216 ;  /* 0x4b80000011119820 */ /* 0x000fe20000400000 */
[----:B------:R-:W-:Y:S01]  /*0450*/  FADD R26, -R15, R11 ;  /* 0x0000000b0f1a7221 */ /* 0x000fe20000000100 */
[----:B------:R-:W-:Y:S01]  /*0460*/  @!P3 FMUL R29, R29, 16777216 ;  /* 0x4b8000001d1db820 */ /* 0x000fe20000400000 */
[----:B------:R-:W1:Y:S01]  /*0470*/  LDC.64 R10, c[0x0][0x228] ;  /* 0x00008a00ff0a7b82 */ /* 0x000e620000000a00 */
[----:B------:R-:W2:Y:S01]  /*0480*/  MUFU.RCP R16, R16 ;  /* 0x0000001000107308 */ /* 0x000ea20000001000 */
[----:B------:R-:W-:Y:S01]  /*0490*/  FADD R6, -R14, R6 ;  /* 0x000000060e067221 */ /* 0x000fe20000000100 */
[----:B0-----:R-:W-:-:S06]  /*04a0*/  FMUL R18, R18, R29 ;  /* 0x0000001d12127220 */ /* 0x001fcc0000400000 */
[----:B------:R-:W0:Y:S01]  /*04b0*/  MUFU.RCP R27, R27 ;  /* 0x0000001b001b7308 */ /* 0x000e220000001000 */
[----:B------:R-:W3:Y:S01]  /*04c0*/  LDC.64 R28, c[0x0][0x230] ;  /* 0x00008c00ff1c7b82 */ /* 0x000ee20000000a00 */
[----:B------:R-:W-:-:S06]  /*04d0*/  FSEL R14, R12, 1, P4 ;  /* 0x3f8000000c0e7808 */ /* 0x000fcc0002000000 */
[----:B------:R-:W4:Y:S01]  /*04e0*/  MUFU.RCP R17, R17 ;  /* 0x0000001100117308 */ /* 0x000f220000001000 */
[----:B------:R-:W-:Y:S01]  /*04f0*/  FSEL R12, R12, 1, P6 ;  /* 0x3f8000000c0c7808 */ /* 0x000fe20003000000 */
[----:B------:R-:W-:Y:S01]  /*0500*/  @!P5 FMUL R14, R14, 16777216 ;  /* 0x4b8000000e0ed820 */ /* 0x000fe20000400000 */
[----:B--2---:R-:W-:-:S03]  /*0510*/  FMUL R19, R16, R19 ;  /* 0x0000001310137220 */ /* 0x004fc60000400000 */
[----:B------:R-:W-:Y:S01]  /*0520*/  @!P1 FMUL R12, R12, 16777216 ;  /* 0x4b8000000c0c9820 */ /* 0x000fe20000400000 */
[----:B0-----:R-:W-:Y:S01]  /*0530*/  FMUL R14, R27, R14 ;  /* 0x0000000e1b0e7220 */ /* 0x001fe20000400000 */
[----:B------:R-:W-:Y:S01]  /*0540*/  FADD R25, -R15, R7 ;  /* 0x000000070f197221 */ /* 0x000fe20000000100 */
[----:B------:R-:W-:Y:S01]  /*0550*/  FMUL R15, R18, R6 ;  /* 0x00000006120f7220 */ /* 0x000fe20000400000 */
[----:B------:R-:W-:Y:S01]  /*0560*/  CS2R R6, SRZ ;  /* 0x0000000000067805 */ /* 0x000fe2000001ff00 */
[----:B-1----:R-:W-:-:S04]  /*0570*/  IMAD.WIDE R10, R24, 0x4, R10 ;  /* 0x00000004180a7825 */ /* 0x002fc800078e020a */
[----:B----4-:R-:W-:Y:S01]  /*0580*/  FMUL R27, R17, R12 ;  /* 0x0000000c111b7220 */ /* 0x010fe20000400000 */
[C---:B------:R-:W-:Y:S01]  /*0590*/  FMUL R12, R14.reuse, R9 ;  /* 0x000000090e0c7220 */ /* 0x040fe20000400000 */
[C---:B------:R-:W-:Y:S01]  /*05a0*/  FMUL R17, R19.reuse, R8 ;  /* 0x0000000813117220 */ /* 0x040fe20000400000 */
[----:B------:R-:W-:Y:S01]  /*05b0*/  FMUL R14, R14, R5 ;  /* 0x000000050e0e7220 */ /* 0x000fe20000400000 */
[----:B------:R-:W-:Y:S01]  /*05c0*/  FMUL R19, R19, R4 ;  /* 0x0000000413137220 */ /* 0x000fe20000400000 */
[----:B------:R-:W-:Y:S02]  /*05d0*/  CS2R R4, SRZ ;  /* 0x0000000000047805 */ /* 0x000fe4000001ff00 */
[----:B------:R-:W-:Y:S01]  /*05e0*/  CS2R R8, SRZ ;  /* 0x0000000000087805 */ /* 0x000fe2000001ff00 */
[----:B---3--:R-:W-:-:S03]  /*05f0*/  IMAD.WIDE R28, R24, 0x4, R28 ;  /* 0x00000004181c7825 */ /* 0x008fc600078e021c */
[----:B------:R0:W2:Y:S02]  /*0600*/  @!P0 LDG.E.EL.128 R4, desc[UR6][R10.64] ;  /* 0x000000060a048981 */ /* 0x0000a4000c2e1d00 */
[----:B0-----:R-:W-:-:S06]  /*0610*/  CS2R R10, SRZ ;  /* 0x00000000000a7805 */ /* 0x001fcc000001ff00 */
[----:B------:R0:W2:Y:S02]  /*0620*/  @!P0 LDG.E.EL.128 R8, desc[UR6][R28.64] ;  /* 0x000000061c088981 */ /* 0x0000a4000c2e1d00 */
[----:B0-----:R-:W0:Y:S01]  /*0630*/  LDC.64 R28, c[0x0][0x238] ;  /* 0x00008e00ff1c7b82 */ /* 0x001e220000000a00 */
[----:B------:R-:W-:Y:S01]  /*0640*/  FMUL R13, R18, R13 ;  /* 0x0000000d120d7220 */ /* 0x000fe20000400000 */
[-CC-:B--2---:R-:W-:Y:S01]  /*0650*/  FFMA R24, R19, R4.reuse, R8.reuse ;  /* 0x0000000413187223 */ /* 0x184fe20000000008 */
[----:B------:R-:W-:Y:S01]  /*0660*/  FFMA R4, R17, R4, R8 ;  /* 0x0000000411047223 */ /* 0x000fe20000000008 */
[-CC-:B------:R-:W-:Y:S01]  /*0670*/  FFMA R8, R14, R5.reuse, R9.reuse ;  /* 0x000000050e087223 */ /* 0x180fe20000000009 */
[----:B------:R-:W-:Y:S01]  /*0680*/  FFMA R5, R12, R5, R9 ;  /* 0x000000050c057223 */ /* 0x000fe20000000009 */
[-CC-:B------:R-:W-:Y:S01]  /*0690*/  FFMA R9, R15, R6.reuse, R10.reuse ;  /* 0x000000060f097223 */ /* 0x180fe2000000000a */
[----:B------:R-:W-:Y:S01]  /*06a0*/  FFMA R6, R13, R6, R10 ;  /* 0x000000060d067223 */ /* 0x000fe2000000000a */
[----:B------:R-:W-:-:S02]  /*06b0*/  CS2R R12, SRZ ;  /* 0x00000000000c7805 */ /* 0x000fc4000001ff00 */
[----:B------:R-:W-:Y:S01]  /*06c0*/  CS2R R14, SRZ ;  /* 0x00000000000e7805 */ /* 0x000fe2000001ff00 */
[----:B0-----:R-:W-:-:S05]  /*06d0*/  IMAD.WIDE R16, R23, 0x4, R28 ;  /* 0x0000000417107825 */ /* 0x001fca00078e021c */
[----:B------:R0:W2:Y:S01]  /*06e0*/  @!P0 LDG.E.EL.128 R12, desc[UR6][R16.64] ;  /* 0x00000006100c8981 */ /* 0x0000a2000c2e1d00 */
[----:B------:R-:W-:Y:S01]  /*06f0*/  CS2R R18, SRZ ;  /* 0x0000000000127805 */ /* 0x000fe2000001ff00 */
[----:B------:R-:W-:Y:S01]  /*0700*/  IMAD.WIDE R22, R22, 0x4, R28 ;  /* 0x0000000416167825 */ /* 0x000fe200078e021c */
[----:B0-----:R-:W-:-:S06]  /*0710*/  CS2R R16, SRZ ;  /* 0x0000000000107805 */ /* 0x001fcc000001ff00 */
[----:B------:R0:W3:Y:S01]  /*0720*/  @!P0 LDG.E.EL.128 R16, desc[UR6][R22.64] ;  /* 0x0000000616108981 */ /* 0x0000e2000c2e1d00 */
[----:B------:R-:W1:Y:S01]  /*0730*/  S2R R10, SR_TID.X ;  /* 0x00000000000a7919 */ /* 0x000e620000002100 */
[----:B------:R-:W4:Y:S01]  /*0740*/  S2UR UR5, SR_CgaCtaId ;  /* 0x00000000000579c3 */ /* 0x000f220000008800 */
[C---:B------:R-:W-:Y:S01]  /*0750*/  FMUL R28, R27.reuse, R25 ;  /* 0x000000191b1c7220 */ /* 0x040fe20000400000 */
[----:B------:R-:W-:Y:S01]  /*0760*/  FMUL R26, R27, R26 ;  /* 0x0000001a1b1a7220 */ /* 0x000fe20000400000 */
[----:B------:R-:W-:Y:S02]  /*0770*/  FSETP.GEU.AND P1, PT, R24, RZ, PT ;  /* 0x000000ff1800720b */ /* 0x000fe40003f2e000 */
[-CC-:B------:R-:W-:Y:S01]  /*0780*/  FFMA R25, R28, R7.reuse, R11.reuse ;  /* 0x000000071c197223 */ /* 0x180fe2000000000b */
[----:B------:R-:W-:Y:S01]  /*0790*/  FFMA R7, R26, R7, R11 ;  /* 0x000000071a077223 */ /* 0x000fe2000000000b */
[----:B------:R-:W-:Y:S01]  /*07a0*/  FSETP.GEU.AND P0, PT, R8, RZ, PT ;  /* 0x000000ff0800720b */ /* 0x000fe20003f0e000 */
[----:B------:R-:W-:Y:S01]  /*07b0*/  UMOV UR4, 0x400 ;  /* 0x0000040000047882 */ /* 0x000fe20000000000 */
[----:B0-----:R-:W-:-:S02]  /*07c0*/  FSEL R23, R24, RZ, P1 ;  /* 0x000000ff18177208 */ /* 0x001fc40000800000 */
[----:B------:R-:W-:Y:S02]  /*07d0*/  FSEL R22, R8, RZ, P0 ;  /* 0x000000ff08167208 */ /* 0x000fe40000000000 */
[----:B------:R-:W-:Y:S01]  /*07e0*/  FSETP.GEU.AND P1, PT, R9, RZ, PT ;  /* 0x000000ff0900720b */ /* 0x000fe20003f2e000 */
[----:B----4-:R-:W-:Y:S01]  /*07f0*/  UPRMT UR4, UR5, 0x654, UR4 ;  /* 0x0000065405047896 */ /* 0x010fe20008000004 */
[----:B-1----:R-:W-:-:S05]  /*0800*/  IMAD.SHL.U32 R11, R10, 0x80, RZ ;  /* 0x000000800a0b7824 */ /* 0x002fca00078e00ff */
[----:B------:R-:W-:-:S04]  /*0810*/  LOP3.LUT R8, R11, 0x380, RZ, 0xc0, !PT ;  /* 0x000003800b087812 */ /* 0x000fc800078ec0ff */
[C---:B------:R-:W-:Y:S02]  /*0820*/  LEA.HI R11, R8.reuse, UR4, RZ, 0x1f ;  /* 0x00000004080b7c11 */ /* 0x040fe4000f8ff8ff */
[C---:B------:R-:W-:Y:S02]  /*0830*/  LOP3.LUT R24, R8.reuse, 0x40, RZ, 0xfc, !PT ;  /* 0x0000004008187812 */ /* 0x040fe400078efcff */
[----:B------:R-:W-:Y:S02]  /*0840*/  LOP3.LUT R26, R8, 0x60, RZ, 0xfc, !PT ;  /* 0x00000060081a7812 */ /* 0x000fe400078efcff */
[C---:B------:R-:W-:Y:S02]  /*0850*/  FSETP.GEU.AND P0, PT, R25.reuse, RZ, PT ;  /* 0x000000ff1900720b */ /* 0x040fe40003f0e000 */
[----:B------:R-:W-:Y:S02]  /*0860*/  LEA.HI R27, R24, UR4, RZ, 0x1f ;  /* 0x00000004181b7c11 */ /* 0x000fe4000f8ff8ff */
[----:B------:R-:W-:-:S02]  /*0870*/  FSEL R24, R25, RZ, P0 ;  /* 0x000000ff19187208 */ /* 0x000fc40000000000 */
[----:B------:R-:W-:Y:S02]  /*0880*/  FSETP.GEU.AND P0, PT, R4, RZ, PT ;  /* 0x000000ff0400720b */ /* 0x000fe40003f0e000 */
[----:B------:R-:W-:Y:S02]  /*0890*/  FSETP.GEU.AND P2, PT, R5, RZ, PT ;  /* 0x000000ff0500720b */ /* 0x000fe40003f4e000 */
[----:B------:R-:W-:Y:S01]  /*08a0*/  LEA.HI R29, R26, UR4, RZ, 0x1f ;  /* 0x000000041a1d7c11 */ /* 0x000fe2000f8ff8ff */
[----:B------:R-:W-:Y:S01]  /*08b0*/  IMAD.SHL.U32 R10, R10, 0x2, RZ ;  /* 0x000000020a0a7824 */ /* 0x000fe200078e00ff */
[----:B------:R-:W-:Y:S01]  /*08c0*/  LOP3.LUT R20, R20, 0x1c, R3, 0xf8, !PT ;  /* 0x0000001c14147812 */ /* 0x000fe200078ef803 */
[----:B--2---:R-:W-:Y:S01]  /*08d0*/  FADD R23, R23, R12 ;  /* 0x0000000c17177221 */ /* 0x004fe20000000000 */
[----:B------:R-:W-:Y:S01]  /*08e0*/  LOP3.LUT R12, R8, R21, RZ, 0xfc, !PT ;  /* 0x00000015080c7212 */ /* 0x000fe200078efcff */
[----:B------:R-:W-:Y:S01]  /*08f0*/  FADD R22, R22, R13 ;  /* 0x0000000d16167221 */ /* 0x000fe20000000000 */
[----:B------:R-:W-:-:S03]  /*0900*/  LOP3.LUT R13, R8, 0x20, RZ, 0xfc, !PT ;  /* 0x00000020080d7812 */ /* 0x000fc600078efcff */
[----:B------:R-:W-:Y:S01]  /*0910*/  IMAD R8, R12, 0x4, R11 ;  /* 0x000000040c087824 */ /* 0x000fe200078e020b */
[----:B------:R-:W-:Y:S02]  /*0920*/  LEA.HI R11, R13, UR4, RZ, 0x1f ;  /* 0x000000040d0b7c11 */ /* 0x000fe4000f8ff8ff */
[----:B------:R-:W-:Y:S02]  /*0930*/  FSEL R13, R9, RZ, P1 ;  /* 0x000000ff090d7208 */ /* 0x000fe40000800000 */
[----:B------:R-:W-:-:S03]  /*0940*/  FSETP.GEU.AND P1, PT, R6, RZ, PT ;  /* 0x000000ff0600720b */ /* 0x000fc60003f2e000 */
[----:B------:R-:W-:Y:S01]  /*0950*/  FADD R14, R13, R14 ;  /* 0x0000000e0d0e7221 */ /* 0x000fe20000000000 */
[----:B------:R-:W-:Y:S02]  /*0960*/  FSEL R13, R4, RZ, P0 ;  /* 0x000000ff040d7208 */ /* 0x000fe40000000000 */
[C---:B------:R-:W-:Y:S01]  /*0970*/  LEA R9, R12.reuse, R11, 0x2 ;  /* 0x0000000b0c097211 */ /* 0x040fe200078e10ff */
[----:B------:R-:W-:Y:S01]  /*0980*/  IMAD R11, R12, 0x4, R27 ;  /* 0x000000040c0b7824 */ /* 0x000fe200078e021b */
[----:B------:R-:W-:Y:S02]  /*0990*/  FSETP.GEU.AND P0, PT, R7, RZ, PT ;  /* 0x000000ff0700720b */ /* 0x000fe40003f0e000 */
[----:B------:R-:W-:Y:S01]  /*09a0*/  FSEL R4, R5, RZ, P2 ;  /* 0x000000ff05047208 */ /* 0x000fe20001000000 */
[----:B------:R0:W-:Y:S01]  /*09b0*/  STS [R8], R23 ;  /* 0x0000001708007388 */ /* 0x0001e20000000800 */
[----:B------:R-:W-:Y:S01]  /*09c0*/  FSEL R5, R6, RZ, P1 ;  /* 0x000000ff06057208 */ /* 0x000fe20000800000 */
[----:B------:R-:W-:Y:S01]  /*09d0*/  IMAD R12, R12, 0x4, R29 ;  /* 0x000000040c0c7824 */ /* 0x000fe200078e021d */
[----:B------:R-:W-:Y:S01]  /*09e0*/  FSEL R6, R7, RZ, P0 ;  /* 0x000000ff07067208 */ /* 0x000fe20000000000 */
[----:B------:R-:W-:Y:S01]  /*09f0*/  FADD R15, R24, R15 ;  /* 0x0000000f180f7221 */ /* 0x000fe20000000000 */
[----:B------:R-:W-:Y:S01]  /*0a00*/  STS [R9+0x80], R22 ;  /* 0x0000801609007388 */ /* 0x000fe20000000800 */
[----:B---3--:R-:W-:-:S03]  /*0a10*/  FADD R18, R5, R18 ;  /* 0x0000001205127221 */ /* 0x008fc60000000000 */
[----:B------:R1:W-:Y:S01]  /*0a20*/  STS [R11+0x100], R14 ;  /* 0x0001000e0b007388 */ /* 0x0003e20000000800 */
[----:B0-----:R-:W-:Y:S01]  /*0a30*/  FADD R23, R13, R16 ;  /* 0x000000100d177221 */ /* 0x001fe20000000000 */
[----:B------:R-:W-:Y:S02]  /*0a40*/  FADD R19, R6, R19 ;  /* 0x0000001306137221 */ /* 0x000fe40000000000 */
[----:B------:R-:W-:Y:S01]  /*0a50*/  STS [R12+0x180], R15 ;  /* 0x0001800f0c007388 */ /* 0x000fe20000000800 */
[----:B-1----:R-:W-:-:S03]  /*0a60*/  FADD R14, R4, R17 ;  /* 0x00000011040e7221 */ /* 0x002fc60000000000 */
[----:B------:R0:W-:Y:S04]  /*0a70*/  STS [R8+0x40], R23 ;  /* 0x0000401708007388 */ /* 0x0001e80000000800 */
[----:B------:R1:W-:Y:S04]  /*0a80*/  STS [R9+0xc0], R14 ;  /* 0x0000c00e09007388 */ /* 0x0003e80000000800 */
[----:B------:R2:W-:Y:S04]  /*0a90*/  STS [R11+0x140], R18 ;  /* 0x000140120b007388 */ /* 0x0005e80000000800 */
[----:B------:R-:W-:Y:S01]  /*0aa0*/  STS [R12+0x1c0], R19 ;  /* 0x0001c0130c007388 */ /* 0x000fe20000000800 */
[----:B------:R-:W-:-:S02]  /*0ab0*/  LOP3.LUT R13, R10, 0xf0, RZ, 0xc0, !PT ;  /* 0x000000f00a0d7812 */ /* 0x000fc400078ec0ff */
[----:B------:R-:W-:Y:S02]  /*0ac0*/  LOP3.LUT R10, R3, 0x1fc, RZ, 0xc0, !PT ;  /* 0x000001fc030a7812 */ /* 0x000fe400078ec0ff */
[----:B------:R-:W-:-:S05]  /*0ad0*/  IADD3 R13, R13, UR4, RZ ;  /* 0x000000040d0d7c10 */ /* 0x000fca000fffe0ff */
[----:B------:R-:W-:Y:S01]  /*0ae0*/  IMAD R4, R10, 0x4, R13 ;  /* 0x000000040a047824 */ /* 0x000fe200078e020d */
[----:B------:R-:W-:Y:S01]  /*0af0*/  BAR.SYNC.DEFER_BLOCKING 0x0 ;  /* 0x0000000000007b1d */ /* 0x000fe20000010000 */
[----:B------:R-:W-:-:S04]  /*0b00*/  SHF.R.S32.HI R13, RZ, 0x1a, R2 ;  /* 0x0000001aff0d7819 */ /* 0x000fc80000011402 */
[----:B------:R-:W-:-:S03]  /*0b10*/  SGXT R13, R13, 0x1 ;  /* 0x000000010d0d781a */ /* 0x000fc60000000200 */
[----:B------:R-:W3:Y:S01]  /*0b20*/  LDC.64 R2, c[0x0][0x240] ;  /* 0x00009000ff027b82 */ /* 0x000ee20000000a00 */
[----:B------:R-:W-:Y:S01]  /*0b30*/  LEA.HI R13, R13, R20, RZ, 0xc ;  /* 0x000000140d0d7211 */ /* 0x000fe200078f60ff */
[----:B------:R-:W4:Y:S04]  /*0b40*/  LDS.128 R4, [R4] ;  /* 0x0000000004047984 */ /* 0x000f280000000c00 */
[C---:B0-----:R-:W-:Y:S01]  /*0b50*/  IMAD.SHL.U32 R8, R13.reuse, 0x20, RZ ;  /* 0x000000200d087824 */ /* 0x041fe200078e00ff */
[----:B------:R-:W-:-:S04]  /*0b60*/  LOP3.LUT R13, R13, 0xfffff000, RZ, 0xc0, !PT ;  /* 0xfffff0000d0d7812 */ /* 0x000fc800078ec0ff */
[----:B-1----:R-:W-:Y:S02]  /*0b70*/  LOP3.LUT R9, R8, 0xfffe0000, RZ, 0xc0, !PT ;  /* 0xfffe000008097812 */ /* 0x002fe400078ec0ff */
[----:B------:R-:W-:Y:S02]  /*0b80*/  LOP3.LUT R8, R0, R21, RZ, 0xfc, !PT ;  /* 0x0000001500087212 */ /* 0x000fe400078efcff */
[----:B------:R-:W-:Y:S02]  /*0b90*/  LOP3.LUT R0, R0, 0x10, R21, 0xfe, !PT ;  /* 0x0000001000007812 */ /* 0x000fe400078efe15 */
[----:B------:R-:W-:Y:S02]  /*0ba0*/  LOP3.LUT R14, R10, 0x200, RZ, 0xfc, !PT ;  /* 0x000002000a0e7812 */ /* 0x000fe400078efcff */
[----:B------:R-:W-:Y:S02]  /*0bb0*/  IADD3 R13, R9, R20, -R13 ;  /* 0x00000014090d7210 */ /* 0x000fe40007ffe80d */
[----:B------:R-:W-:-:S02]  /*0bc0*/  ISETP.GE.AND P0, PT, R8, 0x20, PT ;  /* 0x000000200800780c */ /* 0x000fc40003f06270 */
[----:B------:R-:W-:Y:S01]  /*0bd0*/  ISETP.GE.AND P1, PT, R0, 0x20, PT ;  /* 0x000000200000780c */ /* 0x000fe20003f26270 */
[----:B------:R-:W-:Y:S01]  /*0be0*/  IMAD R9, R8, 0x1000, R13 ;  /* 0x0000100008097824 */ /* 0x000fe200078e020d */
[----:B------:R-:W-:-:S03]  /*0bf0*/  SHF.R.U32.HI R14, RZ, 0x1, R14 ;  /* 0x00000001ff0e7819 */ /* 0x000fc6000001160e */
[----:B---3--:R-:W-:Y:S01]  /*0c00*/  IMAD.WIDE R8, R9, 0x4, R2 ;  /* 0x0000000409087825 */ /* 0x008fe200078e0202 */
[----:B------:R-:W-:-:S04]  /*0c10*/  LOP3.LUT R14, R14, 0x1f0, RZ, 0xc0, !PT ;  /* 0x000001f00e0e7812 */ /* 0x000fc800078ec0ff */
[----:B--2---:R-:W-:-:S05]  /*0c20*/  IADD3 R11, R14, UR4, RZ ;  /* 0x000000040e0b7c10 */ /* 0x004fca000fffe0ff */
[----:B------:R-:W-:Y:S01]  /*0c30*/  IMAD R11, R10, 0x4, R11 ;  /* 0x000000040a0b7824 */ /* 0x000fe200078e020b */
[----:B----4-:R0:W-:Y:S02]  /*0c40*/  @!P0 STG.E.128 desc[UR6][R8.64], R4 ;  /* 0x0000000408008986 */ /* 0x0101e4000c101d06 */
[----:B0-----:R-:W-:Y:S05]  /*0c50*/  @P1 EXIT ;  /* 0x000000000000194d */ /* 0x001fea0003800000 */
[----:B0-----:R-:W0:Y:S01]  /*0c60*/  LDS.128 R8, [R11+0x800] ;  /* 0x000800000b087984 */ /* 0x001e220000000c00 */
[----:B------:R-:W-:-:S04]  /*0c70*/  IMAD R13, R0, 0x1000, R13 ;  /* 0x00001000000d7824 */ /* 0x000fc800078e020d */
[----:B------:R-:W-:-:S05]  /*0c80*/  IMAD.WIDE R2, R13, 0x4, R2 ;  /* 0x000000040d027825 */ /* 0x000fca00078e0202 */
[----:B0-----:R-:W-:Y:S01]  /*0c90*/  STG.E.128 desc[UR6][R2.64], R8 ;  /* 0x0000000802007986 */ /* 0x001fe2000c101d06 */
[----:B------:R-:W-:Y:S05]  /*0ca0*/  EXIT ;  /* 0x000000000000794d */ /* 0x000fea0003800000 */
.L_x_0:
[----:B------:R-:W-:-:S00]  /*0cb0*/  BRA `(.L_x_0) ;  /* 0xfffffffc00fc7947 */ /* 0x000fc0000383ffff */
[----:B------:R-:W-:-:S00]  /*0cc0*/  NOP ;  /* 0x0000000000007918 */ /* 0x000fc00000000000 */
        /* <DEDUP_REMOVED lines=11> */
.L_x_1:


//--------------------- .nv.global.init           --------------------------
	.section	.nv.global.init,"aw",@progbits
.nv.global.init:
	.type		_$_str,@object
	.size		_$_str,(_$_str_$_2 - _$_str)
_$_str:
        /*0000*/ 	.byte	0x5f, 0x5f, 0x43, 0x55, 0x44, 0x41, 0x5f, 0x46, 0x54, 0x5a, 0x00
	.type		_$_str_$_2,@object
	.size		_$_str_$_2,(.L_1 - _$_str_$_2)
_$_str_$_2:
        /*000b*/ 	.byte	0x5f, 0x5f, 0x43, 0x55, 0x44, 0x41, 0x5f, 0x50, 0x52, 0x45, 0x43, 0x5f, 0x53, 0x51, 0x52, 0x54
        /*001b*/ 	.byte	0x00
.L_1:


//--------------------- .nv.shared.triton_poi_fused__native_batch_norm_legit_no_training_add_relu_18 --------------------------
	.section	.nv.shared.triton_poi_fused__native_batch_norm_legit_no_training_add_relu_18,"aw",@nobits
	.sectionflags	@""
	.align	16
	.zero		1024


//--------------------- .nv.constant0.triton_poi_fused__native_batch_norm_legit_no_training_add_relu_18 --------------------------
	.section	.nv.constant0.triton_poi_fused__native_batch_norm_legit_no_training_add_relu_18,"a",@progbits
	.sectionflags	@""
	.align	4
.nv.constant0.triton_poi_fused__native_batch_norm_legit_no_training_add_relu_18:
	.zero		592
